	.headerflags	@"EF_CUDA_TEXMODE_UNIFIED EF_CUDA_64BIT_ADDRESS EF_CUDA_ACCELERATORS EF_CUDA_SM90 EF_CUDA_VIRTUAL_SM(EF_CUDA_SM90)"
	.elftype	@"ET_EXEC"


//--------------------- .nv.info                  --------------------------
	.section	.nv.info,"",@"SHT_CUDA_INFO"
	.align	4


	//----- nvinfo : EIATTR_REGCOUNT
	.align		4
        /*0000*/ 	.byte	0x04, 0x2f
        /*0002*/ 	.short	(.L_1 - .L_0)
	.align		4
.L_0:
        /*0004*/ 	.word	index@(triton_poi_fused_max_pool2d_with_indices_34)
        /*0008*/ 	.word	0x00000023


	//----- nvinfo : EIATTR_MIN_STACK_SIZE
	.align		4
.L_1:
        /*000c*/ 	.byte	0x04, 0x12
        /*000e*/ 	.short	(.L_3 - .L_2)
	.align		4
.L_2:
        /*0010*/ 	.word	index@(triton_poi_fused_max_pool2d_with_indices_34)
        /*0014*/ 	.word	0x00000000


	//----- nvinfo : EIATTR_FRAME_SIZE
	.align		4
.L_3:
        /*0018*/ 	.byte	0x04, 0x11
        /*001a*/ 	.short	(.L_5 - .L_4)
	.align		4
.L_4:
        /*001c*/ 	.word	index@(triton_poi_fused_max_pool2d_with_indices_34)
        /*0020*/ 	.word	0x00000000


	//----- nvinfo : EIATTR_MIN_STACK_SIZE
	.align		4
.L_5:
        /*0024*/ 	.byte	0x04, 0x12
        /*0026*/ 	.short	(.L_7 - .L_6)
	.align		4
.L_6:
        /*0028*/ 	.word	index@(triton_poi_fused_max_pool2d_with_indices_34)
        /*002c*/ 	.word	0x00000000
.L_7:


//--------------------- .nv.info.triton_poi_fused_max_pool2d_with_indices_34 --------------------------
	.section	.nv.info.triton_poi_fused_max_pool2d_with_indices_34,"",@"SHT_CUDA_INFO"
	.sectionflags	@""
	.align	4


	//----- nvinfo : EIATTR_CUDA_API_VERSION
	.align		4
        /*0000*/ 	.byte	0x04, 0x37
        /*0002*/ 	.short	(.L_9 - .L_8)
.L_8:
        /*0004*/ 	.word	0x0000007c


	//----- nvinfo : EIATTR_KPARAM_INFO
	.align		4
.L_9:
        /*0008*/ 	.byte	0x04, 0x17
        /*000a*/ 	.short	(.L_11 - .L_10)
.L_10:
        /*000c*/ 	.word	0x00000000
        /*0010*/ 	.short	0x0003
        /*0012*/ 	.short	0x0018
        /*0014*/ 	.byte	0x00, 0xf0, 0x11, 0x00


	//----- nvinfo : EIATTR_KPARAM_INFO
	.align		4
.L_11:
        /*0018*/ 	.byte	0x04, 0x17
        /*001a*/ 	.short	(.L_13 - .L_12)
.L_12:
        /*001c*/ 	.word	0x00000000
        /*0020*/ 	.short	0x0002
        /*0022*/ 	.short	0x0010
        /*0024*/ 	.byte	0x00, 0xf4, 0x21, 0x00


	//----- nvinfo : EIATTR_KPARAM_INFO
	.align		4
.L_13:
        /*0028*/ 	.byte	0x04, 0x17
        /*002a*/ 	.short	(.L_15 - .L_14)
.L_14:
        /*002c*/ 	.word	0x00000000
        /*0030*/ 	.short	0x0001
        /*0032*/ 	.short	0x0008
        /*0034*/ 	.byte	0x00, 0xf4, 0x21, 0x00


	//----- nvinfo : EIATTR_KPARAM_INFO
	.align		4
.L_15:
        /*0038*/ 	.byte	0x04, 0x17
        /*003a*/ 	.short	(.L_17 - .L_16)
.L_16:
        /*003c*/ 	.word	0x00000000
        /*0040*/ 	.short	0x0000
        /*0042*/ 	.short	0x0000
        /*0044*/ 	.byte	0x00, 0xf4, 0x21, 0x00


	//----- nvinfo : EIATTR_SPARSE_MMA_MASK
	.align		4
.L_17:
        /*0048*/ 	.byte	0x03, 0x50
        /*004a*/ 	.short	0x0000


	//----- nvinfo : EIATTR_MAXREG_COUNT
	.align		4
        /*004c*/ 	.byte	0x03, 0x1b
        /*004e*/ 	.short	0x00ff


	//----- nvinfo : EIATTR_EXIT_INSTR_OFFSETS
	.align		4
        /*0050*/ 	.byte	0x04, 0x1c
        /*0052*/ 	.short	(.L_19 - .L_18)


	//   ....[0]....
.L_18:
        /*0054*/ 	.word	0x000010b0


	//----- nvinfo : EIATTR_REQNTID
	.align		4
.L_19:
        /*0058*/ 	.byte	0x04, 0x10
        /*005a*/ 	.short	(.L_21 - .L_20)
.L_20:
        /*005c*/ 	.word	0x00000080
        /*0060*/ 	.word	0x00000001
        /*0064*/ 	.word	0x00000001


	//----- nvinfo : EIATTR_CBANK_PARAM_SIZE
	.align		4
.L_21:
        /*0068*/ 	.byte	0x03, 0x19
        /*006a*/ 	.short	0x001c


	//----- nvinfo : EIATTR_PARAM_CBANK
	.align		4
        /*006c*/ 	.byte	0x04, 0x0a
        /*006e*/ 	.short	(.L_23 - .L_22)
	.align		4
.L_22:
        /*0070*/ 	.word	index@(.nv.constant0.triton_poi_fused_max_pool2d_with_indices_34)
        /*0074*/ 	.short	0x0210
        /*0076*/ 	.short	0x001c


	//----- nvinfo : EIATTR_SW_WAR
	.align		4
.L_23:
        /*0078*/ 	.byte	0x04, 0x36
        /*007a*/ 	.short	(.L_25 - .L_24)
.L_24:
        /*007c*/ 	.word	0x00000008
.L_25:


//--------------------- .nv.callgraph             --------------------------
	.section	.nv.callgraph,"",@"SHT_CUDA_CALLGRAPH"
	.align	4
	.sectionentsize	8
	.align		4
        /*0000*/ 	.word	0x00000000
	.align		4
        /*0004*/ 	.word	0xffffffff
	.align		4
        /*0008*/ 	.word	0x00000000
	.align		4
        /*000c*/ 	.word	0xfffffffe
	.align		4
        /*0010*/ 	.word	0x00000000
	.align		4
        /*0014*/ 	.word	0xfffffffd
	.align		4
        /*0018*/ 	.word	0x00000000
	.align		4
        /*001c*/ 	.word	0xfffffffc


//--------------------- .text.triton_poi_fused_max_pool2d_with_indices_34 --------------------------
	.section	.text.triton_poi_fused_max_pool2d_with_indices_34,"ax",@progbits
	.align	128
        .global         triton_poi_fused_max_pool2d_with_indices_34
        .type           triton_poi_fused_max_pool2d_with_indices_34,@function
        .size           triton_poi_fused_max_pool2d_with_indices_34,(.L_x_1 - triton_poi_fused_max_pool2d_with_indices_34)
        .other          triton_poi_fused_max_pool2d_with_indices_34,@"STO_CUDA_ENTRY STV_DEFAULT"
triton_poi_fused_max_pool2d_with_indices_34:
.text.triton_poi_fused_max_pool2d_with_indices_34:
[----:B------:R-:W-:Y:S01]  /*0000*/  LDC R1, c[0x0][0x28] ;  /* 0x00000a00ff017b82 */ /* 0x000fe20000000800 */
[----:B------:R-:W1:Y:S07]  /*0010*/  S2R R0, SR_TID.X ;  /* 0x0000000000007919 */ /* 0x000e6e0000002100 */
[----:B------:R-:W2:Y:S01]  /*0020*/  LDC.64 R2, c[0x0][0x210] ;  /* 0x00008400ff027b82 */ /* 0x000ea20000000a00 */
[----:B------:R-:W-:Y:S01]  /*0030*/  CS2R R8, SRZ ;  /* 0x0000000000087805 */ /* 0x000fe2000001ff00 */
[----:B------:R-:W-:Y:S01]  /*0040*/  ULDC.64 UR4, c[0x0][0x208] ;  /* 0x0000820000047ab9 */ /* 0x000fe20000000a00 */
[----:B------:R-:W3:Y:S01]  /*0050*/  S2R R11, SR_CTAID.X ;  /* 0x00000000000b7919 */ /* 0x000ee20000002500 */
[----:B------:R-:W-:-:S02]  /*0060*/  CS2R R14, SRZ ;  /* 0x00000000000e7805 */ /* 0x000fc4000001ff00 */
[----:B------:R-:W-:Y:S01]  /*0070*/  CS2R R12, SRZ ;  /* 0x00000000000c7805 */ /* 0x000fe2000001ff00 */
[----:B------:R-:W-:Y:S01]  /*0080*/  IMAD.MOV.U32 R18, RZ, RZ, RZ ;  /* 0x000000ffff127224 */ /* 0x000fe200078e00ff */
[----:B------:R-:W-:Y:S01]  /*0090*/  ULDC.64 UR6, c[0x0][0x220] ;  /* 0x0000880000067ab9 */ /* 0x000fe20000000a00 */
[----:B-1----:R-:W-:Y:S01]  /*00a0*/  IMAD.SHL.U32 R0, R0, 0x2, RZ ;  /* 0x0000000200007824 */ /* 0x002fe200078e00ff */
[----:B---3--:R-:W-:-:S04]  /*00b0*/  SHF.R.U32.HI R5, RZ, 0x17, R11 ;  /* 0x00000017ff057819 */ /* 0x008fc8000001160b */
[----:B------:R-:W-:Y:S02]  /*00c0*/  LOP3.LUT R0, R0, 0xfe, RZ, 0xc0, !PT ;  /* 0x000000fe00007812 */ /* 0x000fe400078ec0ff */
[----:B------:R-:W-:-:S03]  /*00d0*/  SGXT.U32 R5, R5, 0x1 ;  /* 0x000000010505781a */ /* 0x000fc60000000000 */
[----:B------:R-:W-:-:S04]  /*00e0*/  IMAD R11, R11, 0x100, R0 ;  /* 0x000001000b0b7824 */ /* 0x000fc800078e0200 */
[----:B------:R-:W-:Y:S01]  /*00f0*/  VIADD R0, R11, 0x1 ;  /* 0x000000010b007836 */ /* 0x000fe20000000000 */
[----:B------:R-:W-:-:S03]  /*0100*/  SHF.R.S32.HI R10, RZ, 0x1, R11 ;  /* 0x00000001ff0a7819 */ /* 0x000fc6000001140b */
[--C-:B------:R-:W-:Y:S02]  /*0110*/  IMAD.IADD R6, R0, 0x1, R5.reuse ;  /* 0x0000000100067824 */ /* 0x100fe400078e0205 */
[----:B------:R-:W-:-:S03]  /*0120*/  IMAD.IADD R4, R10, 0x1, R5 ;  /* 0x000000010a047824 */ /* 0x000fc600078e0205 */
[----:B------:R-:W-:Y:S02]  /*0130*/  LOP3.LUT R7, R6, 0xfffffffe, RZ, 0xc0, !PT ;  /* 0xfffffffe06077812 */ /* 0x000fe400078ec0ff */
[----:B------:R-:W-:-:S03]  /*0140*/  LOP3.LUT R5, R4, 0xfffffffe, RZ, 0xc0, !PT ;  /* 0xfffffffe04057812 */ /* 0x000fc600078ec0ff */
[----:B------:R-:W-:Y:S02]  /*0150*/  IMAD.IADD R0, R0, 0x1, -R7 ;  /* 0x0000000100007824 */ /* 0x000fe400078e0a07 */
[----:B------:R-:W-:Y:S02]  /*0160*/  IMAD.IADD R10, R10, 0x1, -R5 ;  /* 0x000000010a0a7824 */ /* 0x000fe400078e0a05 */
[----:B------:R-:W-:-:S03]  /*0170*/  VIADD R5, R11, 0xfffffffe ;  /* 0xfffffffe0b057836 */ /* 0x000fc60000000000 */
[----:B------:R-:W-:Y:S01]  /*0180*/  ISETP.GT.AND P3, PT, R10, RZ, PT ;  /* 0x000000ff0a00720c */ /* 0x000fe20003f64270 */
[----:B--2---:R-:W-:-:S03]  /*0190*/  IMAD.WIDE R4, R5, 0x4, R2 ;  /* 0x0000000405047825 */ /* 0x004fc600078e0202 */
[C---:B------:R-:W-:Y:S02]  /*01a0*/  ISETP.GT.AND P4, PT, R0.reuse, RZ, P3 ;  /* 0x000000ff0000720c */ /* 0x040fe40001f84270 */
[----:B------:R-:W-:Y:S02]  /*01b0*/  ISETP.LT.AND P6, PT, R0, 0x1, P3 ;  /* 0x000000010000780c */ /* 0x000fe40001fc1270 */
[----:B------:R-:W-:Y:S01]  /*01c0*/  ISETP.GT.AND P0, PT, R10, -0x1, PT ;  /* 0xffffffff0a00780c */ /* 0x000fe20003f04270 */
[----:B------:R-:W-:-:S04]  /*01d0*/  IMAD.WIDE R6, R11, 0x4, R2 ;  /* 0x000000040b067825 */ /* 0x000fc800078e0202 */
[----:B------:R-:W-:Y:S01]  /*01e0*/  VIADD R17, R11, 0x2 ;  /* 0x000000020b117836 */ /* 0x000fe20000000000 */
[----:B------:R-:W2:Y:S04]  /*01f0*/  @P3 LDG.E.64 R14, desc[UR4][R4.64] ;  /* 0x00000004040e3981 */ /* 0x000ea8000c1e1b00 */
[----:B------:R-:W3:Y:S01]  /*0200*/  @P4 LDG.E R8, desc[UR4][R4.64] ;  /* 0x0000000404084981 */ /* 0x000ee2000c1e1900 */
[C---:B------:R-:W-:Y:S02]  /*0210*/  ISETP.GT.AND P2, PT, R0.reuse, RZ, P0 ;  /* 0x000000ff0000720c */ /* 0x040fe40000744270 */
[----:B------:R-:W-:Y:S01]  /*0220*/  ISETP.LT.AND P5, PT, R0, 0x1, P0 ;  /* 0x000000010000780c */ /* 0x000fe200007a1270 */
[----:B------:R-:W4:Y:S01]  /*0230*/  @P6 LDG.E R9, desc[UR4][R6.64] ;  /* 0x0000000406096981 */ /* 0x000f22000c1e1900 */
[----:B------:R-:W-:-:S09]  /*0240*/  IMAD.WIDE R16, R17, 0x4, R2 ;  /* 0x0000000411107825 */ /* 0x000fd200078e0202 */
[----:B------:R-:W5:Y:S04]  /*0250*/  @P2 LDG.E R12, desc[UR4][R6.64] ;  /* 0x00000004060c2981 */ /* 0x000f68000c1e1900 */
[----:B------:R-:W5:Y:S01]  /*0260*/  @P5 LDG.E R13, desc[UR4][R16.64] ;  /* 0x00000004100d5981 */ /* 0x000f62000c1e1900 */
[----:B------:R-:W-:Y:S02]  /*0270*/  ISETP.GE.AND P1, PT, R10, 0x1, PT ;  /* 0x000000010a00780c */ /* 0x000fe40003f26270 */
[----:B---3--:R-:W-:Y:S02]  /*0280*/  SEL R8, R8, 0xff800000, P4 ;  /* 0xff80000008087807 */ /* 0x008fe40002000000 */
[----:B------:R-:W-:Y:S02]  /*0290*/  ISETP.GT.AND P4, PT, R0, RZ, !P1 ;  /* 0x000000ff0000720c */ /* 0x000fe40004f84270 */
[----:B----4-:R-:W-:-:S02]  /*02a0*/  SEL R20, R9, 0xff800000, P6 ;  /* 0xff80000009147807 */ /* 0x010fc40003000000 */
[----:B------:R-:W-:-:S09]  /*02b0*/  FSETP.NAN.AND P6, PT, R8, R8, PT ;  /* 0x000000080800720b */ /* 0x000fd20003fc8000 */
[----:B------:R-:W3:Y:S01]  /*02c0*/  @P4 LDG.E R18, desc[UR4][R16.64] ;  /* 0x0000000410124981 */ /* 0x000ee2000c1e1900 */
[----:B--2---:R-:W-:Y:S02]  /*02d0*/  SEL R15, R15, 0xff800000, P3 ;  /* 0xff8000000f0f7807 */ /* 0x004fe40001800000 */
[----:B-----5:R-:W-:Y:S02]  /*02e0*/  SEL R12, R12, 0xff800000, P2 ;  /* 0xff8000000c0c7807 */ /* 0x020fe40001000000 */
[----:B------:R-:W-:Y:S02]  /*02f0*/  FSETP.NAN.AND P2, PT, R15, R15, PT ;  /* 0x0000000f0f00720b */ /* 0x000fe40003f48000 */
[----:B------:R-:W-:Y:S02]  /*0300*/  SEL R4, R13, 0xff800000, P5 ;  /* 0xff8000000d047807 */ /* 0x000fe40002800000 */
[----:B------:R-:W-:-:S04]  /*0310*/  FSETP.GT.AND P5, PT, R8, -INF , PT ;  /* 0xff8000000800780b */ /* 0x000fc80003fa4000 */
[----:B------:R-:W-:-:S04]  /*0320*/  @!P6 SEL R8, R8, 0xff800000, P5 ;  /* 0xff8000000808e807 */ /* 0x000fc80002800000 */
[----:B------:R-:W-:-:S04]  /*0330*/  FSETP.GEU.AND P6, PT, R8, R15, PT ;  /* 0x0000000f0800720b */ /* 0x000fc80003fce000 */
[----:B------:R-:W-:Y:S02]  /*0340*/  @!P2 SEL R15, R15, R8, !P6 ;  /* 0x000000080f0fa207 */ /* 0x000fe40007000000 */
[----:B------:R-:W-:-:S06]  /*0350*/  CS2R R8, SRZ ;  /* 0x0000000000087805 */ /* 0x000fcc000001ff00 */
[----:B------:R-:W2:Y:S01]  /*0360*/  @P0 LDG.E.64 R8, desc[UR4][R6.64] ;  /* 0x0000000406080981 */ /* 0x000ea2000c1e1b00 */
[-C--:B------:R-:W-:Y:S02]  /*0370*/  FSETP.GEU.AND P2, PT, R15, R20.reuse, PT ;  /* 0x000000140f00720b */ /* 0x080fe40003f4e000 */
[----:B------:R-:W-:Y:S02]  /*0380*/  P2R R30, PR, RZ, 0x40 ;  /* 0x00000040ff1e7803 */ /* 0x000fe40000000000 */
[----:B------:R-:W-:Y:S02]  /*0390*/  P2R R23, PR, RZ, 0x4 ;  /* 0x00000004ff177803 */ /* 0x000fe40000000000 */
[----:B------:R-:W-:Y:S01]  /*03a0*/  P2R R28, PR, RZ, 0x1 ;  /* 0x00000001ff1c7803 */ /* 0x000fe20000000000 */
[----:B------:R-:W-:Y:S01]  /*03b0*/  VIADD R13, R11, 0x4 ;  /* 0x000000040b0d7836 */ /* 0x000fe20000000000 */
[----:B---3--:R-:W-:Y:S02]  /*03c0*/  SEL R18, R18, 0xff800000, P4 ;  /* 0xff80000012127807 */ /* 0x008fe40002000000 */
[----:B------:R-:W-:-:S13]  /*03d0*/  FSETP.NAN.AND P4, PT, R20, R20, PT ;  /* 0x000000141400720b */ /* 0x000fda0003f88000 */
[----:B------:R-:W-:-:S04]  /*03e0*/  @!P4 SEL R20, R20, R15, !P2 ;  /* 0x0000000f1414c207 */ /* 0x000fc80005000000 */
[----:B------:R-:W-:-:S04]  /*03f0*/  FSETP.GEU.AND P6, PT, R20, -INF , PT ;  /* 0xff8000001400780b */ /* 0x000fc80003fce000 */
[----:B------:R-:W-:Y:S02]  /*0400*/  SEL R20, R20, 0xff800000, P6 ;  /* 0xff80000014147807 */ /* 0x000fe40003000000 */
[----:B------:R-:W-:Y:S02]  /*0410*/  FSETP.NAN.AND P4, PT, R12, R12, PT ;  /* 0x0000000c0c00720b */ /* 0x000fe40003f88000 */
[----:B------:R-:W-:-:S04]  /*0420*/  FSETP.GEU.AND P2, PT, R20, -INF , PT ;  /* 0xff8000001400780b */ /* 0x000fc80003f4e000 */
[----:B------:R-:W-:Y:S02]  /*0430*/  SEL R5, R20, 0xff800000, P2 ;  /* 0xff80000014057807 */ /* 0x000fe40001000000 */
[----:B--2---:R-:W-:Y:S02]  /*0440*/  SEL R9, R9, 0xff800000, P0 ;  /* 0xff80000009097807 */ /* 0x004fe40000000000 */
[----:B------:R-:W-:-:S04]  /*0450*/  FSETP.GEU.AND P2, PT, R5, R12, PT ;  /* 0x0000000c0500720b */ /* 0x000fc80003f4e000 */
[----:B------:R-:W-:Y:S02]  /*0460*/  @!P4 SEL R12, R12, R5, !P2 ;  /* 0x000000050c0cc207 */ /* 0x000fe40005000000 */
[-C--:B------:R-:W-:Y:S02]  /*0470*/  FSETP.NAN.AND P4, PT, R9, R9.reuse, PT ;  /* 0x000000090900720b */ /* 0x080fe40003f88000 */
[----:B------:R-:W-:Y:S02]  /*0480*/  P2R R29, PR, RZ, 0x4 ;  /* 0x00000004ff1d7803 */ /* 0x000fe40000000000 */
[----:B------:R-:W-:-:S09]  /*0490*/  FSETP.GEU.AND P2, PT, R12, R9, PT ;  /* 0x000000090c00720b */ /* 0x000fd20003f4e000 */
[----:B------:R-:W-:Y:S02]  /*04a0*/  @!P4 SEL R9, R9, R12, !P2 ;  /* 0x0000000c0909c207 */ /* 0x000fe40005000000 */
[-C--:B------:R-:W-:Y:S02]  /*04b0*/  FSETP.NAN.AND P4, PT, R4, R4.reuse, PT ;  /* 0x000000040400720b */ /* 0x080fe40003f88000 */
[----:B------:R-:W-:Y:S01]  /*04c0*/  FSETP.GEU.AND P0, PT, R9, R4, PT ;  /* 0x000000040900720b */ /* 0x000fe20003f0e000 */
[----:B------:R-:W-:-:S10]  /*04d0*/  IMAD.MOV.U32 R15, RZ, RZ, RZ ;  /* 0x000000ffff0f7224 */ /* 0x000fd400078e00ff */
[----:B------:R-:W-:Y:S02]  /*04e0*/  @!P4 SEL R4, R4, R9, !P0 ;  /* 0x000000090404c207 */ /* 0x000fe40004000000 */
[----:B------:R-:W-:Y:S01]  /*04f0*/  ISETP.LT.AND P4, PT, R0, 0x1, !P1 ;  /* 0x000000010000780c */ /* 0x000fe20004f81270 */
[----:B------:R-:W-:-:S12]  /*0500*/  IMAD.WIDE R12, R13, 0x4, R2 ;  /* 0x000000040d0c7825 */ /* 0x000fd800078e0202 */
[----:B------:R-:W2:Y:S01]  /*0510*/  @P4 LDG.E R15, desc[UR4][R12.64] ;  /* 0x000000040c0f4981 */ /* 0x000ea2000c1e1900 */
[----:B------:R-:W-:Y:S02]  /*0520*/  P2R R24, PR, RZ, 0x1 ;  /* 0x00000001ff187803 */ /* 0x000fe40000000000 */
[----:B------:R-:W-:-:S04]  /*0530*/  FSETP.GEU.AND P0, PT, R4, -INF , PT ;  /* 0xff8000000400780b */ /* 0x000fc80003f0e000 */
[----:B------:R-:W-:Y:S02]  /*0540*/  SEL R9, R4, 0xff800000, P0 ;  /* 0xff80000004097807 */ /* 0x000fe40000000000 */
[----:B------:R-:W-:Y:S02]  /*0550*/  P2R R25, PR, RZ, 0x1 ;  /* 0x00000001ff197803 */ /* 0x000fe40000000000 */
[----:B------:R-:W-:-:S04]  /*0560*/  FSETP.GEU.AND P0, PT, R9, -INF , PT ;  /* 0xff8000000900780b */ /* 0x000fc80003f0e000 */
[----:B------:R-:W-:-:S04]  /*0570*/  SEL R5, R9, 0xff800000, P0 ;  /* 0xff80000009057807 */ /* 0x000fc80000000000 */
[-C--:B------:R-:W-:Y:S02]  /*0580*/  FSETP.GEU.AND P0, PT, R5, R18.reuse, PT ;  /* 0x000000120500720b */ /* 0x080fe40003f0e000 */
[----:B--2---:R-:W-:Y:S02]  /*0590*/  SEL R15, R15, 0xff800000, P4 ;  /* 0xff8000000f0f7807 */ /* 0x004fe40002000000 */
[----:B------:R-:W-:-:S13]  /*05a0*/  FSETP.NAN.AND P4, PT, R18, R18, PT ;  /* 0x000000121200720b */ /* 0x000fda0003f88000 */
[----:B------:R-:W-:Y:S02]  /*05b0*/  @!P4 SEL R18, R18, R5, !P0 ;  /* 0x000000051212c207 */ /* 0x000fe40004000000 */
[----:B------:R-:W-:-:S06]  /*05c0*/  CS2R R4, SRZ ;  /* 0x0000000000047805 */ /* 0x000fcc000001ff00 */
[----:B------:R-:W2:Y:S01]  /*05d0*/  @!P1 LDG.E.64 R4, desc[UR4][R16.64] ;  /* 0x0000000410049981 */ /* 0x000ea2000c1e1b00 */
[----:B------:R-:W-:Y:S01]  /*05e0*/  P2R R26, PR, RZ, 0x1 ;  /* 0x00000001ff1a7803 */ /* 0x000fe20000000000 */
[----:B------:R-:W-:Y:S02]  /*05f0*/  VIADD R19, R11, 0xffffffff ;  /* 0xffffffff0b137836 */ /* 0x000fe40000000000 */
[----:B------:R-:W-:Y:S01]  /*0600*/  IMAD.MOV.U32 R21, RZ, RZ, RZ ;  /* 0x000000ffff157224 */ /* 0x000fe200078e00ff */
[----:B--2---:R-:W-:-:S04]  /*0610*/  SEL R5, R5, 0xff800000, !P1 ;  /* 0xff80000005057807 */ /* 0x004fc80004800000 */
[-C--:B------:R-:W-:Y:S02]  /*0620*/  FSETP.NAN.AND P4, PT, R5, R5.reuse, PT ;  /* 0x000000050500720b */ /* 0x080fe40003f88000 */
[----:B------:R-:W-:-:S11]  /*0630*/  FSETP.GEU.AND P0, PT, R18, R5, PT ;  /* 0x000000051200720b */ /* 0x000fd60003f0e000 */
[----:B------:R-:W-:Y:S01]  /*0640*/  @!P4 SEL R5, R5, R18, !P0 ;  /* 0x000000120505c207 */ /* 0x000fe20004000000 */
[----:B------:R-:W-:-:S05]  /*0650*/  IMAD.WIDE R18, R19, 0x4, R2 ;  /* 0x0000000413127825 */ /* 0x000fca00078e0202 */
[----:B------:R-:W2:Y:S01]  /*0660*/  @P3 LDG.E R21, desc[UR4][R18.64] ;  /* 0x0000000412153981 */ /* 0x000ea2000c1e1900 */
[----:B------:R-:W-:Y:S02]  /*0670*/  SEL R14, R14, 0xff800000, P3 ;  /* 0xff8000000e0e7807 */ /* 0x000fe40001800000 */
[----:B------:R-:W-:Y:S02]  /*0680*/  P2R R16, PR, RZ, 0x1 ;  /* 0x00000001ff107803 */ /* 0x000fe40000000000 */
[-C--:B------:R-:W-:Y:S02]  /*0690*/  FSETP.GEU.AND P0, PT, R5, R15.reuse, PT ;  /* 0x0000000f0500720b */ /* 0x080fe40003f0e000 */
[----:B--2---:R-:W-:Y:S02]  /*06a0*/  SEL R21, R21, 0xff800000, P3 ;  /* 0xff80000015157807 */ /* 0x004fe40001800000 */
[----:B------:R-:W-:-:S13]  /*06b0*/  FSETP.NAN.AND P3, PT, R15, R15, PT ;  /* 0x0000000f0f00720b */ /* 0x000fda0003f68000 */
[----:B------:R-:W-:Y:S02]  /*06c0*/  @!P3 SEL R15, R15, R5, !P0 ;  /* 0x000000050f0fb207 */ /* 0x000fe40004000000 */
[----:B------:R-:W-:-:S04]  /*06d0*/  ISETP.GT.U32.AND P3, PT, R10, -0x3, PT ;  /* 0xfffffffd0a00780c */ /* 0x000fc80003f64070 */
[----:B------:R-:W-:Y:S01]  /*06e0*/  ISETP.GT.AND P4, PT, R0, RZ, P3 ;  /* 0x000000ff0000720c */ /* 0x000fe20001f84270 */
[----:B------:R-:W-:-:S12]  /*06f0*/  IMAD.MOV.U32 R5, RZ, RZ, RZ ;  /* 0x000000ffff057224 */ /* 0x000fd800078e00ff */
[----:B------:R-:W2:Y:S01]  /*0700*/  @P4 LDG.E R5, desc[UR4][R12.64] ;  /* 0x000000040c054981 */ /* 0x000ea2000c1e1900 */
[----:B------:R-:W-:Y:S02]  /*0710*/  P2R R22, PR, RZ, 0x40 ;  /* 0x00000040ff167803 */ /* 0x000fe40000000000 */
[----:B------:R-:W-:Y:S02]  /*0720*/  P2R R18, PR, RZ, 0x1 ;  /* 0x00000001ff127803 */ /* 0x000fe40000000000 */
[----:B------:R-:W-:Y:S02]  /*0730*/  FSETP.NAN.AND P6, PT, R21, R21, PT ;  /* 0x000000151500720b */ /* 0x000fe40003fc8000 */
[----:B------:R-:W-:Y:S02]  /*0740*/  FSETP.GT.AND P0, PT, R14, -INF , PT ;  /* 0xff8000000e00780b */ /* 0x000fe40003f04000 */
[----:B------:R-:W-:Y:S02]  /*0750*/  P2R R17, PR, RZ, 0x2 ;  /* 0x00000002ff117803 */ /* 0x000fe40000000000 */
[----:B------:R-:W-:-:S04]  /*0760*/  FSETP.GEU.AND P1, PT, R15, -INF , PT ;  /* 0xff8000000f00780b */ /* 0x000fc80003f2e000 */
[----:B------:R-:W-:Y:S02]  /*0770*/  P2R R10, PR, RZ, 0x2 ;  /* 0x00000002ff0a7803 */ /* 0x000fe40000000000 */
[----:B------:R-:W-:Y:S02]  /*0780*/  SEL R19, RZ, 0x6, !P5 ;  /* 0x00000006ff137807 */ /* 0x000fe40006800000 */
[----:B--2---:R-:W-:Y:S02]  /*0790*/  SEL R32, R5, 0xff800000, P4 ;  /* 0xff80000005207807 */ /* 0x004fe40002000000 */
[----:B------:R-:W-:Y:S02]  /*07a0*/  FSETP.NAN.AND P4, PT, R14, R14, PT ;  /* 0x0000000e0e00720b */ /* 0x000fe40003f88000 */
[----:B------:R-:W-:-:S11]  /*07b0*/  SEL R5, R15, 0xff800000, P1 ;  /* 0xff8000000f057807 */ /* 0x000fd60000800000 */
[----:B------:R-:W-:-:S04]  /*07c0*/  @!P4 SEL R14, R14, 0xff800000, P0 ;  /* 0xff8000000e0ec807 */ /* 0x000fc80000000000 */
[----:B------:R-:W-:Y:S02]  /*07d0*/  FSETP.GEU.AND P4, PT, R14, R21, PT ;  /* 0x000000150e00720b */ /* 0x000fe40003f8e000 */
[----:B------:R-:W-:Y:S02]  /*07e0*/  FSETP.GEU.AND P1, PT, R5, -INF , PT ;  /* 0xff8000000500780b */ /* 0x000fe40003f2e000 */
[----:B------:R-:W-:Y:S02]  /*07f0*/  @!P6 SEL R21, R21, R14, !P4 ;  /* 0x0000000e1515e207 */ /* 0x000fe40006000000 */
[----:B------:R-:W-:Y:S02]  /*0800*/  FSETP.NAN.AND P6, PT, R32, R32, PT ;  /* 0x000000202000720b */ /* 0x000fe40003fc8000 */
[----:B------:R-:W-:-:S04]  /*0810*/  SEL R15, R5, 0xff800000, P1 ;  /* 0xff800000050f7807 */ /* 0x000fc80000800000 */
[----:B------:R-:W-:Y:S01]  /*0820*/  FSETP.GEU.AND P5, PT, R15, R32, PT ;  /* 0x000000200f00720b */ /* 0x000fe20003fae000 */
[----:B------:R-:W-:-:S06]  /*0830*/  IMAD.MOV.U32 R14, RZ, RZ, RZ ;  /* 0x000000ffff0e7224 */ /* 0x000fcc00078e00ff */
[----:B------:R-:W-:Y:S01]  /*0840*/  @!P6 SEL R32, R32, R15, !P5 ;  /* 0x0000000f2020e207 */ /* 0x000fe20006800000 */
[----:B------:R-:W-:-:S06]  /*0850*/  IMAD.MOV.U32 R15, RZ, RZ, RZ ;  /* 0x000000ffff0f7224 */ /* 0x000fcc00078e00ff */
[----:B------:R-:W2:Y:S01]  /*0860*/  @P3 LDG.E.64 R14, desc[UR4][R12.64] ;  /* 0x000000040c0e3981 */ /* 0x000ea2000c1e1b00 */
[----:B------:R-:W-:Y:S02]  /*0870*/  P2R R27, PR, RZ, 0x4 ;  /* 0x00000004ff1b7803 */ /* 0x000fe40000000000 */
[----:B------:R-:W-:Y:S02]  /*0880*/  ISETP.NE.AND P2, PT, R30, RZ, PT ;  /* 0x000000ff1e00720c */ /* 0x000fe40003f45270 */
[----:B--2---:R-:W-:-:S04]  /*0890*/  SEL R15, R15, 0xff800000, P3 ;  /* 0xff8000000f0f7807 */ /* 0x004fc80001800000 */
[-C--:B------:R-:W-:Y:S02]  /*08a0*/  FSETP.NAN.AND P1, PT, R15, R15.reuse, PT ;  /* 0x0000000f0f00720b */ /* 0x080fe40003f28000 */
[----:B------:R-:W-:-:S11]  /*08b0*/  FSETP.GEU.AND P6, PT, R32, R15, PT ;  /* 0x0000000f2000720b */ /* 0x000fd60003fce000 */
[----:B------:R-:W-:Y:S02]  /*08c0*/  @!P1 SEL R15, R15, R32, !P6 ;  /* 0x000000200f0f9207 */ /* 0x000fe40007000000 */
[----:B------:R-:W-:Y:S02]  /*08d0*/  ISETP.NE.AND P1, PT, R27, RZ, PT ;  /* 0x000000ff1b00720c */ /* 0x000fe40003f25270 */
[----:B------:R-:W-:Y:S02]  /*08e0*/  SEL R27, RZ, 0x7, !P0 ;  /* 0x00000007ff1b7807 */ /* 0x000fe40004000000 */
[----:B------:R-:W-:Y:S02]  /*08f0*/  ISETP.NE.AND P0, PT, R28, RZ, PT ;  /* 0x000000ff1c00720c */ /* 0x000fe40003f05270 */
[----:B------:R-:W-:Y:S02]  /*0900*/  SEL R28, R19, 0x7, P2 ;  /* 0x00000007131c7807 */ /* 0x000fe40001000000 */
[----:B------:R-:W-:Y:S01]  /*0910*/  ISETP.NE.AND P2, PT, R23, RZ, PT ;  /* 0x000000ff1700720c */ /* 0x000fe20003f45270 */
[----:B------:R-:W-:-:S08]  /*0920*/  IMAD.MOV.U32 R23, RZ, RZ, RZ ;  /* 0x000000ffff177224 */ /* 0x000fd000078e00ff */
[----:B------:R1:W2:Y:S01]  /*0930*/  @P0 LDG.E R23, desc[UR4][R6.64+0x4] ;  /* 0x0000040406170981 */ /* 0x0002a2000c1e1900 */
[----:B------:R-:W-:Y:S02]  /*0940*/  SEL R19, R8, 0xff800000, P0 ;  /* 0xff80000008137807 */ /* 0x000fe40000000000 */
[----:B------:R-:W-:Y:S02]  /*0950*/  SEL R27, R27, 0x8, P4 ;  /* 0x000000081b1b7807 */ /* 0x000fe40002000000 */
[----:B------:R-:W-:Y:S02]  /*0960*/  ISETP.NE.AND P4, PT, R22, RZ, PT ;  /* 0x000000ff1600720c */ /* 0x000fe40003f85270 */
[----:B------:R-:W-:-:S04]  /*0970*/  SEL R28, R28, 0x8, P2 ;  /* 0x000000081c1c7807 */ /* 0x000fc80001000000 */
[----:B------:R-:W-:Y:S02]  /*0980*/  SEL R28, R28, 0x9, P4 ;  /* 0x000000091c1c7807 */ /* 0x000fe40002000000 */
[----:B------:R-:W-:Y:S02]  /*0990*/  FSETP.GEU.AND P4, PT, R20, -INF , PT ;  /* 0xff8000001400780b */ /* 0x000fe40003f8e000 */
[----:B------:R-:W-:Y:S02]  /*09a0*/  P2R R30, PR, RZ, 0x20 ;  /* 0x00000020ff1e7803 */ /* 0x000fe40000000000 */
[----:B------:R-:W-:Y:S02]  /*09b0*/  ISETP.NE.AND P5, PT, R29, RZ, PT ;  /* 0x000000ff1d00720c */ /* 0x000fe40003fa5270 */
[----:B------:R-:W-:Y:S02]  /*09c0*/  SEL R28, R28, 0xa, P4 ;  /* 0x0000000a1c1c7807 */ /* 0x000fe40002000000 */
[----:B------:R-:W-:-:S02]  /*09d0*/  FSETP.NAN.AND P4, PT, R19, R19, PT ;  /* 0x000000131300720b */ /* 0x000fc40003f88000 */
[----:B------:R-:W-:-:S04]  /*09e0*/  SEL R28, R28, 0xb, P5 ;  /* 0x0000000b1c1c7807 */ /* 0x000fc80002800000 */
[----:B------:R-:W-:Y:S02]  /*09f0*/  SEL R28, R28, 0xc, P1 ;  /* 0x0000000c1c1c7807 */ /* 0x000fe40000800000 */
[----:B------:R-:W-:Y:S01]  /*0a00*/  ISETP.NE.AND P1, PT, R17, RZ, PT ;  /* 0x000000ff1100720c */ /* 0x000fe20003f25270 */
[----:B-1----:R-:W-:Y:S02]  /*0a10*/  VIADD R7, R11, 0x3 ;  /* 0x000000030b077836 */ /* 0x002fe40000000000 */
[----:B------:R-:W-:Y:S01]  /*0a20*/  IMAD.MOV.U32 R12, RZ, RZ, RZ ;  /* 0x000000ffff0c7224 */ /* 0x000fe200078e00ff */
[----:B--2---:R-:W-:Y:S02]  /*0a30*/  SEL R8, R23, 0xff800000, P0 ;  /* 0xff80000017087807 */ /* 0x004fe40000000000 */
[----:B------:R-:W-:-:S04]  /*0a40*/  FSETP.GEU.AND P0, PT, R21, -INF , PT ;  /* 0xff8000001500780b */ /* 0x000fc80003f0e000 */
[----:B------:R-:W-:Y:S02]  /*0a50*/  SEL R21, R21, 0xff800000, P0 ;  /* 0xff80000015157807 */ /* 0x000fe40000000000 */
[----:B------:R-:W-:Y:S02]  /*0a60*/  SEL R27, R27, 0x9, P0 ;  /* 0x000000091b1b7807 */ /* 0x000fe40000000000 */
[----:B------:R-:W-:-:S04]  /*0a70*/  FSETP.GEU.AND P0, PT, R21, -INF , PT ;  /* 0xff8000001500780b */ /* 0x000fc80003f0e000 */
[----:B------:R-:W-:-:S04]  /*0a80*/  SEL R21, R21, 0xff800000, P0 ;  /* 0xff80000015157807 */ /* 0x000fc80000000000 */
[----:B------:R-:W-:-:S04]  /*0a90*/  FSETP.GEU.AND P2, PT, R21, -INF , PT ;  /* 0xff8000001500780b */ /* 0x000fc80003f4e000 */
[----:B------:R-:W-:Y:S02]  /*0aa0*/  SEL R6, R21, 0xff800000, P2 ;  /* 0xff80000015067807 */ /* 0x000fe40001000000 */
[----:B------:R-:W-:Y:S02]  /*0ab0*/  SEL R27, R27, 0xa, P0 ;  /* 0x0000000a1b1b7807 */ /* 0x000fe40000000000 */
[----:B------:R-:W-:-:S04]  /*0ac0*/  FSETP.GEU.AND P0, PT, R6, R19, PT ;  /* 0x000000130600720b */ /* 0x000fc80003f0e000 */
[----:B------:R-:W-:Y:S01]  /*0ad0*/  @!P4 SEL R19, R19, R6, !P0 ;  /* 0x000000061313c207 */ /* 0x000fe20004000000 */
[----:B------:R-:W-:-:S05]  /*0ae0*/  IMAD.WIDE R6, R7, 0x4, R2 ;  /* 0x0000000407067825 */ /* 0x000fca00078e0202 */
[----:B------:R1:W2:Y:S01]  /*0af0*/  @!P1 LDG.E R12, desc[UR4][R6.64] ;  /* 0x00000004060c9981 */ /* 0x0002a2000c1e1900 */
[----:B------:R-:W-:Y:S02]  /*0b00*/  SEL R27, R27, 0xb, P2 ;  /* 0x0000000b1b1b7807 */ /* 0x000fe40001000000 */
[-C--:B------:R-:W-:Y:S02]  /*0b10*/  FSETP.NAN.AND P2, PT, R8, R8.reuse, PT ;  /* 0x000000080800720b */ /* 0x080fe40003f48000 */
[----:B------:R-:W-:Y:S02]  /*0b20*/  FSETP.GEU.AND P4, PT, R19, R8, PT ;  /* 0x000000081300720b */ /* 0x000fe40003f8e000 */
[----:B------:R-:W-:Y:S02]  /*0b30*/  SEL R27, R27, 0xc, P0 ;  /* 0x0000000c1b1b7807 */ /* 0x000fe40000000000 */
[----:B------:R-:W-:-:S04]  /*0b40*/  ISETP.NE.AND P0, PT, R24, RZ, PT ;  /* 0x000000ff1800720c */ /* 0x000fc80003f05270 */
[----:B------:R-:W-:-:S03]  /*0b50*/  SEL R28, R28, 0xd, P0 ;  /* 0x0000000d1c1c7807 */ /* 0x000fc60000000000 */
[----:B------:R-:W-:-:S04]  /*0b60*/  @!P2 SEL R8, R8, R19, !P4 ;  /* 0x000000130808a207 */ /* 0x000fc80006000000 */
[C---:B------:R-:W-:Y:S02]  /*0b70*/  FSETP.GEU.AND P0, PT, R8.reuse, -INF , PT ;  /* 0xff8000000800780b */ /* 0x040fe40003f0e000 */
[----:B------:R-:W-:Y:S02]  /*0b80*/  ISETP.NE.AND P2, PT, R25, RZ, PT ;  /* 0x000000ff1900720c */ /* 0x000fe40003f45270 */
[----:B------:R-:W-:Y:S02]  /*0b90*/  SEL R8, R8, 0xff800000, P0 ;  /* 0xff80000008087807 */ /* 0x000fe40000000000 */
[----:B------:R-:W-:Y:S02]  /*0ba0*/  SEL R28, R28, 0xe, P2 ;  /* 0x0000000e1c1c7807 */ /* 0x000fe40001000000 */
[----:B------:R-:W-:Y:S02]  /*0bb0*/  FSETP.GEU.AND P2, PT, R8, -INF , PT ;  /* 0xff8000000800780b */ /* 0x000fe40003f4e000 */
[----:B------:R-:W-:-:S02]  /*0bc0*/  SEL R13, R4, 0xff800000, !P1 ;  /* 0xff800000040d7807 */ /* 0x000fc40004800000 */
[----:B------:R-:W-:Y:S02]  /*0bd0*/  SEL R8, R8, 0xff800000, P2 ;  /* 0xff80000008087807 */ /* 0x000fe40001000000 */
[----:B------:R-:W-:Y:S02]  /*0be0*/  SEL R27, R27, 0xd, P4 ;  /* 0x0000000d1b1b7807 */ /* 0x000fe40002000000 */
[----:B------:R-:W-:Y:S02]  /*0bf0*/  FSETP.NAN.AND P4, PT, R13, R13, PT ;  /* 0x0000000d0d00720b */ /* 0x000fe40003f88000 */
[----:B------:R-:W-:Y:S01]  /*0c00*/  SEL R27, R27, 0xe, P0 ;  /* 0x0000000e1b1b7807 */ /* 0x000fe20000000000 */
[----:B-1----:R-:W-:Y:S01]  /*0c10*/  IMAD.MOV.U32 R6, RZ, RZ, RZ ;  /* 0x000000ffff067224 */ /* 0x002fe200078e00ff */
[----:B--2---:R-:W-:Y:S02]  /*0c20*/  SEL R4, R12, 0xff800000, !P1 ;  /* 0xff8000000c047807 */ /* 0x004fe40004800000 */
[----:B------:R-:W-:-:S04]  /*0c30*/  FSETP.GEU.AND P1, PT, R8, -INF , PT ;  /* 0xff8000000800780b */ /* 0x000fc80003f2e000 */
[----:B------:R-:W-:-:S04]  /*0c40*/  SEL R8, R8, 0xff800000, P1 ;  /* 0xff80000008087807 */ /* 0x000fc80000800000 */
[----:B------:R-:W-:-:S04]  /*0c50*/  FSETP.GEU.AND P0, PT, R8, R13, PT ;  /* 0x0000000d0800720b */ /* 0x000fc80003f0e000 */
[----:B------:R-:W-:Y:S02]  /*0c60*/  @!P4 SEL R13, R13, R8, !P0 ;  /* 0x000000080d0dc207 */ /* 0x000fe40004000000 */
[----:B------:R-:W-:Y:S01]  /*0c70*/  FSETP.GEU.AND P4, PT, R9, -INF , PT ;  /* 0xff8000000900780b */ /* 0x000fe20003f8e000 */
[----:B------:R-:W-:-:S04]  /*0c80*/  VIADD R9, R11, 0x5 ;  /* 0x000000050b097836 */ /* 0x000fc80000000000 */
[----:B------:R-:W-:-:S05]  /*0c90*/  IMAD.WIDE R8, R9, 0x4, R2 ;  /* 0x0000000409087825 */ /* 0x000fca00078e0202 */
[----:B------:R-:W2:Y:S01]  /*0ca0*/  @P3 LDG.E R6, desc[UR4][R8.64] ;  /* 0x0000000408063981 */ /* 0x000ea2000c1e1900 */
[----:B------:R-:W-:Y:S02]  /*0cb0*/  SEL R27, R27, 0xf, P2 ;  /* 0x0000000f1b1b7807 */ /* 0x000fe40001000000 */
[-C--:B------:R-:W-:Y:S02]  /*0cc0*/  FSETP.NAN.AND P2, PT, R4, R4.reuse, PT ;  /* 0x000000040400720b */ /* 0x080fe40003f48000 */
[----:B------:R-:W-:Y:S02]  /*0cd0*/  SEL R28, R28, 0xf, P4 ;  /* 0x0000000f1c1c7807 */ /* 0x000fe40002000000 */
[----:B------:R-:W-:Y:S02]  /*0ce0*/  FSETP.GEU.AND P4, PT, R13, R4, PT ;  /* 0x000000040d00720b */ /* 0x000fe40003f8e000 */
[----:B------:R-:W-:-:S07]  /*0cf0*/  SEL R7, R14, 0xff800000, P3 ;  /* 0xff8000000e077807 */ /* 0x000fce0001800000 */
[----:B------:R-:W-:Y:S01]  /*0d00*/  @!P2 SEL R4, R4, R13, !P4 ;  /* 0x0000000d0404a207 */ /* 0x000fe20006000000 */
[----:B------:R-:W-:-:S04]  /*0d10*/  VIADD R13, R11, 0x6 ;  /* 0x000000060b0d7836 */ /* 0x000fc80000000000 */
[----:B------:R-:W-:Y:S01]  /*0d20*/  IMAD.WIDE R2, R13, 0x4, R2 ;  /* 0x000000040d027825 */ /* 0x000fe200078e0202 */
[----:B--2---:R-:W-:Y:S02]  /*0d30*/  SEL R6, R6, 0xff800000, P3 ;  /* 0xff80000006067807 */ /* 0x004fe40001800000 */
[----:B------:R-:W-:Y:S01]  /*0d40*/  ISETP.LT.AND P3, PT, R0, 0x1, P3 ;  /* 0x000000010000780c */ /* 0x000fe20001f61270 */
[----:B------:R-:W-:-:S12]  /*0d50*/  IMAD.MOV.U32 R0, RZ, RZ, RZ ;  /* 0x000000ffff007224 */ /* 0x000fd800078e00ff */
[----:B------:R1:W2:Y:S01]  /*0d60*/  @P3 LDG.E R0, desc[UR4][R2.64] ;  /* 0x0000000402003981 */ /* 0x0002a2000c1e1900 */
[----:B------:R-:W-:Y:S02]  /*0d70*/  SEL R27, R27, 0x10, P1 ;  /* 0x000000101b1b7807 */ /* 0x000fe40000800000 */
[----:B------:R-:W-:Y:S02]  /*0d80*/  ISETP.NE.AND P5, PT, R26, RZ, PT ;  /* 0x000000ff1a00720c */ /* 0x000fe40003fa5270 */
[----:B------:R-:W-:Y:S02]  /*0d90*/  SEL R27, R27, 0x11, P0 ;  /* 0x000000111b1b7807 */ /* 0x000fe40000000000 */
[----:B------:R-:W-:Y:S02]  /*0da0*/  FSETP.GEU.AND P0, PT, R4, -INF , PT ;  /* 0xff8000000400780b */ /* 0x000fe40003f0e000 */
[----:B------:R-:W-:Y:S01]  /*0db0*/  ISETP.NE.AND P1, PT, R16, RZ, PT ;  /* 0x000000ff1000720c */ /* 0x000fe20003f25270 */
[----:B-1----:R-:W1:Y:S01]  /*0dc0*/  LDC.64 R2, c[0x0][0x218] ;  /* 0x00008600ff027b82 */ /* 0x002e620000000a00 */
[----:B------:R-:W-:-:S02]  /*0dd0*/  SEL R28, R28, 0x10, P5 ;  /* 0x000000101c1c7807 */ /* 0x000fc40002800000 */
[----:B------:R-:W-:Y:S02]  /*0de0*/  SEL R4, R4, 0xff800000, P0 ;  /* 0xff80000004047807 */ /* 0x000fe40000000000 */
[----:B------:R-:W-:Y:S02]  /*0df0*/  ISETP.NE.AND P2, PT, R18, RZ, PT ;  /* 0x000000ff1200720c */ /* 0x000fe40003f45270 */
[----:B------:R-:W-:Y:S02]  /*0e00*/  SEL R28, R28, 0x11, P1 ;  /* 0x000000111c1c7807 */ /* 0x000fe40000800000 */
[----:B------:R-:W-:Y:S02]  /*0e10*/  FSETP.GEU.AND P1, PT, R4, -INF , PT ;  /* 0xff8000000400780b */ /* 0x000fe40003f2e000 */
[----:B------:R-:W-:Y:S02]  /*0e20*/  SEL R28, R28, 0x12, P2 ;  /* 0x000000121c1c7807 */ /* 0x000fe40001000000 */
[----:B------:R-:W-:-:S02]  /*0e30*/  SEL R4, R4, 0xff800000, P1 ;  /* 0xff80000004047807 */ /* 0x000fc40000800000 */
[----:B------:R-:W-:Y:S02]  /*0e40*/  SEL R27, R27, 0x12, P4 ;  /* 0x000000121b1b7807 */ /* 0x000fe40002000000 */
[----:B------:R-:W-:Y:S02]  /*0e50*/  FSETP.NAN.AND P2, PT, R7, R7, PT ;  /* 0x000000070700720b */ /* 0x000fe40003f48000 */
[----:B------:R-:W-:Y:S02]  /*0e60*/  SEL R27, R27, 0x13, P0 ;  /* 0x000000131b1b7807 */ /* 0x000fe40000000000 */
[----:B------:R-:W-:Y:S02]  /*0e70*/  FSETP.NAN.AND P0, PT, R6, R6, PT ;  /* 0x000000060600720b */ /* 0x000fe40003f08000 */
[----:B------:R-:W-:Y:S02]  /*0e80*/  SEL R27, R27, 0x14, P1 ;  /* 0x000000141b1b7807 */ /* 0x000fe40000800000 */
[----:B------:R-:W-:-:S02]  /*0e90*/  FSETP.GEU.AND P4, PT, R5, -INF , PT ;  /* 0xff8000000500780b */ /* 0x000fc40003f8e000 */
[----:B------:R-:W-:Y:S01]  /*0ea0*/  ISETP.NE.AND P5, PT, R30, RZ, PT ;  /* 0x000000ff1e00720c */ /* 0x000fe20003fa5270 */
[----:B-1----:R-:W-:Y:S01]  /*0eb0*/  IMAD.WIDE R2, R11, 0x4, R2 ;  /* 0x000000040b027825 */ /* 0x002fe200078e0202 */
[----:B--2---:R-:W-:Y:S02]  /*0ec0*/  SEL R0, R0, 0xff800000, P3 ;  /* 0xff80000000007807 */ /* 0x004fe40001800000 */
[----:B------:R-:W-:-:S04]  /*0ed0*/  ISETP.NE.AND P3, PT, R10, RZ, PT ;  /* 0x000000ff0a00720c */ /* 0x000fc80003f65270 */
[----:B------:R-:W-:Y:S02]  /*0ee0*/  SEL R28, R28, 0x13, P3 ;  /* 0x000000131c1c7807 */ /* 0x000fe40001800000 */
[----:B------:R-:W-:-:S04]  /*0ef0*/  FSETP.GEU.AND P3, PT, R4, -INF , PT ;  /* 0xff8000000400780b */ /* 0x000fc80003f6e000 */
[----:B------:R-:W-:-:S04]  /*0f00*/  SEL R4, R4, 0xff800000, P3 ;  /* 0xff80000004047807 */ /* 0x000fc80001800000 */
[----:B------:R-:W-:-:S04]  /*0f10*/  FSETP.GEU.AND P1, PT, R4, R7, PT ;  /* 0x000000070400720b */ /* 0x000fc80003f2e000 */
[----:B------:R-:W-:Y:S02]  /*0f20*/  @!P2 SEL R7, R7, R4, !P1 ;  /* 0x000000040707a207 */ /* 0x000fe40004800000 */
[----:B------:R-:W-:Y:S02]  /*0f30*/  FSETP.NAN.AND P2, PT, R0, R0, PT ;  /* 0x000000000000720b */ /* 0x000fe40003f48000 */
[----:B------:R-:W-:Y:S02]  /*0f40*/  SEL R27, R27, 0x15, P3 ;  /* 0x000000151b1b7807 */ /* 0x000fe40001800000 */
[----:B------:R-:W-:Y:S02]  /*0f50*/  SEL R28, R28, 0x14, P4 ;  /* 0x000000141c1c7807 */ /* 0x000fe40002000000 */
[----:B------:R-:W-:Y:S02]  /*0f60*/  FSETP.GEU.AND P3, PT, R7, R6, PT ;  /* 0x000000060700720b */ /* 0x000fe40003f6e000 */
[----:B------:R-:W-:-:S02]  /*0f70*/  SEL R28, R28, 0x15, P5 ;  /* 0x000000151c1c7807 */ /* 0x000fc40002800000 */
[----:B------:R-:W-:Y:S02]  /*0f80*/  @!P0 SEL R6, R6, R7, !P3 ;  /* 0x0000000706068207 */ /* 0x000fe40005800000 */
[----:B------:R-:W-:Y:S02]  /*0f90*/  SEL R27, R27, 0x16, P1 ;  /* 0x000000161b1b7807 */ /* 0x000fe40000800000 */
[----:B------:R-:W-:Y:S02]  /*0fa0*/  FSETP.GEU.AND P0, PT, R15, R0, PT ;  /* 0x000000000f00720b */ /* 0x000fe40003f0e000 */
[----:B------:R-:W-:Y:S02]  /*0fb0*/  SEL R28, R28, 0x16, P6 ;  /* 0x000000161c1c7807 */ /* 0x000fe40003000000 */
[----:B------:R-:W-:Y:S02]  /*0fc0*/  SEL R27, R27, 0x17, P3 ;  /* 0x000000171b1b7807 */ /* 0x000fe40001800000 */
[----:B------:R-:W-:-:S02]  /*0fd0*/  FSETP.GEU.AND P1, PT, R6, -INF , PT ;  /* 0xff8000000600780b */ /* 0x000fc40003f2e000 */
[----:B------:R-:W-:Y:S02]  /*0fe0*/  @!P2 SEL R0, R0, R15, !P0 ;  /* 0x0000000f0000a207 */ /* 0x000fe40004000000 */
[----:B------:R-:W-:Y:S02]  /*0ff0*/  SEL R28, R28, 0x17, P0 ;  /* 0x000000171c1c7807 */ /* 0x000fe40000000000 */
[----:B------:R-:W-:Y:S02]  /*1000*/  SEL R27, R27, 0x18, P1 ;  /* 0x000000181b1b7807 */ /* 0x000fe40000800000 */
[----:B------:R-:W-:Y:S02]  /*1010*/  FSETP.GEU.AND P0, PT, R0, -INF , PT ;  /* 0xff8000000000780b */ /* 0x000fe40003f0e000 */
[----:B------:R-:W-:Y:S02]  /*1020*/  LOP3.LUT R27, R27, 0xff, RZ, 0xc0, !PT ;  /* 0x000000ff1b1b7812 */ /* 0x000fe400078ec0ff */
[----:B------:R-:W-:-:S02]  /*1030*/  SEL R28, R28, 0x18, P0 ;  /* 0x000000181c1c7807 */ /* 0x000fc40000000000 */
[----:B------:R-:W-:Y:S02]  /*1040*/  IADD3 R4, P2, R11, UR6, RZ ;  /* 0x000000060b047c10 */ /* 0x000fe4000ff5e0ff */
[----:B------:R-:W-:Y:S01]  /*1050*/  SEL R6, R6, 0xff800000, P1 ;  /* 0xff80000006067807 */ /* 0x000fe20000800000 */
[----:B------:R-:W-:Y:S01]  /*1060*/  IMAD R27, R28, 0x100, R27 ;  /* 0x000001001c1b7824 */ /* 0x000fe200078e021b */
[----:B------:R-:W-:Y:S02]  /*1070*/  SEL R7, R0, 0xff800000, P0 ;  /* 0xff80000000077807 */ /* 0x000fe40000000000 */
[----:B------:R-:W-:-:S03]  /*1080*/  LEA.HI.X.SX32 R5, R11, UR7, 0x1, P2 ;  /* 0x000000070b057c11 */ /* 0x000fc600090f0eff */
[----:B------:R-:W-:Y:S04]  /*1090*/  STG.E.64 desc[UR4][R2.64], R6 ;  /* 0x0000000602007986 */ /* 0x000fe8000c101b04 */
[----:B------:R-:W-:Y:S01]  /*10a0*/  STG.E.U16 desc[UR4][R4.64], R27 ;  /* 0x0000001b04007986 */ /* 0x000fe2000c101504 */
[----:B------:R-:W-:Y:S05]  /*10b0*/  EXIT ;  /* 0x000000000000794d */ /* 0x000fea0003800000 */
.L_x_0:
[----:B------:R-:W-:-:S00]  /*10c0*/  BRA `(.L_x_0) ;  /* 0xfffffffc00fc7947 */ /* 0x000fc0000383ffff */
[----:B------:R-:W-:-:S00]  /*10d0*/  NOP ;  /* 0x0000000000007918 */ /* 0x000fc00000000000 */
        /* <DEDUP_REMOVED lines=10> */
.L_x_1:


//--------------------- .nv.constant0.triton_poi_fused_max_pool2d_with_indices_34 --------------------------
	.section	.nv.constant0.triton_poi_fused_max_pool2d_with_indices_34,"a",@progbits
	.sectionflags	@""
	.align	4
.nv.constant0.triton_poi_fused_max_pool2d_with_indices_34:
	.zero		556
